//
// Generated by NVIDIA NVVM Compiler
//
// Compiler Build ID: CL-36424714
// Cuda compilation tools, release 13.0, V13.0.88
// Based on NVVM 20.0.0
//

.version 9.0
.target sm_100
.address_size 64

	// .globl	_Z9reductionPiS_

.visible .entry _Z9reductionPiS_(
	.param .u64 .ptr .align 1 _Z9reductionPiS__param_0,
	.param .u64 .ptr .align 1 _Z9reductionPiS__param_1
)
{
	.reg .pred 	%p<10>;
	.reg .b32 	%r<118>;
	.reg .b64 	%rd<16>;

	ld.param.u64 	%rd4, [_Z9reductionPiS__param_0];
	ld.param.u64 	%rd3, [_Z9reductionPiS__param_1];
	cvta.to.global.u64 	%rd1, %rd4;
	mov.u32 	%r35, %tid.x;
	mov.u32 	%r36, %ctaid.x;
	mov.u32 	%r37, %ntid.x;
	mad.lo.s32 	%r1, %r36, %r37, %r35;
	setp.gt.s32 	%p1, %r1, 4194303;
	mov.b32 	%r117, 0;
	@%p1 bra 	$L__BB0_13;
	max.s32 	%r40, %r1, 4177920;
	sub.s32 	%r41, %r40, %r1;
	add.s32 	%r42, %r41, 16383;
	shr.u32 	%r43, %r42, 14;
	add.s32 	%r2, %r43, 1;
	and.b32  	%r3, %r2, 15;
	setp.lt.u32 	%p2, %r42, 245760;
	mov.b32 	%r117, 0;
	mov.u32 	%r106, %r1;
	@%p2 bra 	$L__BB0_4;
	and.b32  	%r45, %r2, 524272;
	neg.s32 	%r102, %r45;
	add.s64 	%rd2, %rd1, 524288;
	mov.b32 	%r117, 0;
	mov.u32 	%r106, %r1;
$L__BB0_3:
	.pragma "nounroll";
	mul.wide.s32 	%rd5, %r106, 4;
	add.s64 	%rd6, %rd2, %rd5;
	ld.global.u32 	%r46, [%rd6+-524288];
	mad.lo.s32 	%r47, %r46, %r46, %r117;
	ld.global.u32 	%r48, [%rd6+-458752];
	mad.lo.s32 	%r49, %r48, %r48, %r47;
	ld.global.u32 	%r50, [%rd6+-393216];
	mad.lo.s32 	%r51, %r50, %r50, %r49;
	ld.global.u32 	%r52, [%rd6+-327680];
	mad.lo.s32 	%r53, %r52, %r52, %r51;
	ld.global.u32 	%r54, [%rd6+-262144];
	mad.lo.s32 	%r55, %r54, %r54, %r53;
	ld.global.u32 	%r56, [%rd6+-196608];
	mad.lo.s32 	%r57, %r56, %r56, %r55;
	ld.global.u32 	%r58, [%rd6+-131072];
	mad.lo.s32 	%r59, %r58, %r58, %r57;
	ld.global.u32 	%r60, [%rd6+-65536];
	mad.lo.s32 	%r61, %r60, %r60, %r59;
	ld.global.u32 	%r62, [%rd6];
	mad.lo.s32 	%r63, %r62, %r62, %r61;
	ld.global.u32 	%r64, [%rd6+65536];
	mad.lo.s32 	%r65, %r64, %r64, %r63;
	ld.global.u32 	%r66, [%rd6+131072];
	mad.lo.s32 	%r67, %r66, %r66, %r65;
	ld.global.u32 	%r68, [%rd6+196608];
	mad.lo.s32 	%r69, %r68, %r68, %r67;
	ld.global.u32 	%r70, [%rd6+262144];
	mad.lo.s32 	%r71, %r70, %r70, %r69;
	ld.global.u32 	%r72, [%rd6+327680];
	mad.lo.s32 	%r73, %r72, %r72, %r71;
	ld.global.u32 	%r74, [%rd6+393216];
	mad.lo.s32 	%r75, %r74, %r74, %r73;
	ld.global.u32 	%r76, [%rd6+458752];
	mad.lo.s32 	%r117, %r76, %r76, %r75;
	add.s32 	%r106, %r106, 262144;
	add.s32 	%r102, %r102, 16;
	setp.ne.s32 	%p3, %r102, 0;
	@%p3 bra 	$L__BB0_3;
$L__BB0_4:
	setp.eq.s32 	%p4, %r3, 0;
	@%p4 bra 	$L__BB0_13;
	and.b32  	%r14, %r2, 7;
	setp.lt.u32 	%p5, %r3, 8;
	@%p5 bra 	$L__BB0_7;
	mul.wide.s32 	%rd7, %r106, 4;
	add.s64 	%rd8, %rd1, %rd7;
	ld.global.u32 	%r78, [%rd8];
	mad.lo.s32 	%r79, %r78, %r78, %r117;
	ld.global.u32 	%r80, [%rd8+65536];
	mad.lo.s32 	%r81, %r80, %r80, %r79;
	ld.global.u32 	%r82, [%rd8+131072];
	mad.lo.s32 	%r83, %r82, %r82, %r81;
	ld.global.u32 	%r84, [%rd8+196608];
	mad.lo.s32 	%r85, %r84, %r84, %r83;
	ld.global.u32 	%r86, [%rd8+262144];
	mad.lo.s32 	%r87, %r86, %r86, %r85;
	ld.global.u32 	%r88, [%rd8+327680];
	mad.lo.s32 	%r89, %r88, %r88, %r87;
	ld.global.u32 	%r90, [%rd8+393216];
	mad.lo.s32 	%r91, %r90, %r90, %r89;
	ld.global.u32 	%r92, [%rd8+458752];
	mad.lo.s32 	%r117, %r92, %r92, %r91;
	add.s32 	%r106, %r106, 131072;
$L__BB0_7:
	setp.eq.s32 	%p6, %r14, 0;
	@%p6 bra 	$L__BB0_13;
	and.b32  	%r20, %r2, 3;
	setp.lt.u32 	%p7, %r14, 4;
	@%p7 bra 	$L__BB0_10;
	mul.wide.s32 	%rd9, %r106, 4;
	add.s64 	%rd10, %rd1, %rd9;
	ld.global.u32 	%r94, [%rd10];
	mad.lo.s32 	%r95, %r94, %r94, %r117;
	ld.global.u32 	%r96, [%rd10+65536];
	mad.lo.s32 	%r97, %r96, %r96, %r95;
	ld.global.u32 	%r98, [%rd10+131072];
	mad.lo.s32 	%r99, %r98, %r98, %r97;
	ld.global.u32 	%r100, [%rd10+196608];
	mad.lo.s32 	%r117, %r100, %r100, %r99;
	add.s32 	%r106, %r106, 65536;
$L__BB0_10:
	setp.eq.s32 	%p8, %r20, 0;
	@%p8 bra 	$L__BB0_13;
	neg.s32 	%r114, %r20;
$L__BB0_12:
	.pragma "nounroll";
	mul.wide.s32 	%rd11, %r106, 4;
	add.s64 	%rd12, %rd1, %rd11;
	ld.global.u32 	%r101, [%rd12];
	mad.lo.s32 	%r117, %r101, %r101, %r117;
	add.s32 	%r106, %r106, 16384;
	add.s32 	%r114, %r114, 1;
	setp.ne.s32 	%p9, %r114, 0;
	@%p9 bra 	$L__BB0_12;
$L__BB0_13:
	cvta.to.global.u64 	%rd13, %rd3;
	mul.wide.s32 	%rd14, %r1, 4;
	add.s64 	%rd15, %rd13, %rd14;
	st.global.u32 	[%rd15], %r117;
	ret;

}


// ===== COMPILED SASS (sm_100) =====

	.target	sm_100

	.elftype	@"ET_EXEC"


//--------------------- .note.nv.tkinfo           --------------------------
	.section	.note.nv.tkinfo,"",@"SHT_NOTE"
	.sectionflags	@"SHF_NOTE_NV_TKINFO"
	.tkinfo
        /*0018*/ 	.word	0x00000002
        /*0030*/ 	.string	""
        /*0030*/ 	.string	"ptxas"
        /*0030*/ 	.string	"Cuda compilation tools, release 13.0, V13.0.88"
        /*0030*/ 	.string	"Build cuda_13.0.r13.0/compiler.36424714_0"
        /*0030*/ 	.string	"-arch sm_100 -m 64 "



//--------------------- .note.nv.cuinfo           --------------------------
	.section	.note.nv.cuinfo,"",@"SHT_NOTE"
	.sectionflags	@"SHF_NOTE_NV_CUINFO"
        /*0018*/ 	.short	0x0002
        /*001a*/ 	.short	0x0064
        /*001c*/ 	.short	0x0082
	.zero		2


//--------------------- .nv.info                  --------------------------
	.section	.nv.info,"",@"SHT_CUDA_INFO"
	.align	4


	//----- nvinfo : EIATTR_REGCOUNT
	.align		4
        /*0000*/ 	.byte	0x04, 0x2f
        /*0002*/ 	.short	(.L_1 - .L_0)
	.align		4
.L_0:
        /*0004*/ 	.word	index@(_Z9reductionPiS_)
        /*0008*/ 	.word	0x00000020


	//----- nvinfo : EIATTR_FRAME_SIZE
	.align		4
.L_1:
        /*000c*/ 	.byte	0x04, 0x11
        /*000e*/ 	.short	(.L_3 - .L_2)
	.align		4
.L_2:
        /*0010*/ 	.word	index@(_Z9reductionPiS_)
        /*0014*/ 	.word	0x00000000


	//----- nvinfo : EIATTR_MIN_STACK_SIZE
	.align		4
.L_3:
        /*0018*/ 	.byte	0x04, 0x12
        /*001a*/ 	.short	(.L_5 - .L_4)
	.align		4
.L_4:
        /*001c*/ 	.word	index@(_Z9reductionPiS_)
        /*0020*/ 	.word	0x00000000
.L_5:


//--------------------- .nv.compat                --------------------------
	.section	.nv.compat,"",@"SHT_CUDA_COMPAT_INFO"
	.align	4
        /*0000*/ 	.byte	0x02, 0x09, 0x00, 0x00, 0x02, 0x02, 0x01, 0x00, 0x02, 0x05, 0x05, 0x00, 0x03, 0x07, 0x01, 0x01
        /*0010*/ 	.byte	0x02, 0x03, 0x00, 0x00, 0x02, 0x06, 0x01, 0x00, 0x04, 0x0b, 0x08, 0x00, 0x09, 0x00, 0x00, 0x00
        /*0020*/ 	.byte	0x00, 0x00, 0x00, 0x00


//--------------------- .nv.info._Z9reductionPiS_ --------------------------
	.section	.nv.info._Z9reductionPiS_,"",@"SHT_CUDA_INFO"
	.sectionflags	@""
	.align	4


	//----- nvinfo : EIATTR_CUDA_API_VERSION
	.align		4
        /*0000*/ 	.byte	0x04, 0x37
        /*0002*/ 	.short	(.L_7 - .L_6)
.L_6:
        /*0004*/ 	.word	0x00000082


	//----- nvinfo : EIATTR_KPARAM_INFO
	.align		4
.L_7:
        /*0008*/ 	.byte	0x04, 0x17
        /*000a*/ 	.short	(.L_9 - .L_8)
.L_8:
        /*000c*/ 	.word	0x00000000
        /*0010*/ 	.short	0x0001
        /*0012*/ 	.short	0x0008
        /*0014*/ 	.byte	0x00, 0xf5, 0x21, 0x00


	//----- nvinfo : EIATTR_KPARAM_INFO
	.align		4
.L_9:
        /*0018*/ 	.byte	0x04, 0x17
        /*001a*/ 	.short	(.L_11 - .L_10)
.L_10:
        /*001c*/ 	.word	0x00000000
        /*0020*/ 	.short	0x0000
        /*0022*/ 	.short	0x0000
        /*0024*/ 	.byte	0x00, 0xf5, 0x21, 0x00


	//----- nvinfo : EIATTR_SPARSE_MMA_MASK
	.align		4
.L_11:
        /*0028*/ 	.byte	0x03, 0x50
        /*002a*/ 	.short	0x0000


	//----- nvinfo : EIATTR_MAXREG_COUNT
	.align		4
        /*002c*/ 	.byte	0x03, 0x1b
        /*002e*/ 	.short	0x00ff


	//----- nvinfo : EIATTR_MERCURY_ISA_VERSION
	.align		4
        /*0030*/ 	.byte	0x03, 0x5f
        /*0032*/ 	.short	0x0101


	//----- nvinfo : EIATTR_VRC_CTA_INIT_COUNT
	.align		4
        /*0034*/ 	.byte	0x02, 0x4a
	.zero		1
	.zero		1


	//----- nvinfo : EIATTR_EXIT_INSTR_OFFSETS
	.align		4
        /*0038*/ 	.byte	0x04, 0x1c
        /*003a*/ 	.short	(.L_13 - .L_12)


	//   ....[0]....
.L_12:
        /*003c*/ 	.word	0x000007b0


	//----- nvinfo : EIATTR_CRS_STACK_SIZE
	.align		4
.L_13:
        /*0040*/ 	.byte	0x04, 0x1e
        /*0042*/ 	.short	(.L_15 - .L_14)
.L_14:
        /*0044*/ 	.word	0x00000000


	//----- nvinfo : EIATTR_CBANK_PARAM_SIZE
	.align		4
.L_15:
        /*0048*/ 	.byte	0x03, 0x19
        /*004a*/ 	.short	0x0010


	//----- nvinfo : EIATTR_PARAM_CBANK
	.align		4
        /*004c*/ 	.byte	0x04, 0x0a
        /*004e*/ 	.short	(.L_17 - .L_16)
	.align		4
.L_16:
        /*0050*/ 	.word	index@(.nv.constant0._Z9reductionPiS_)
        /*0054*/ 	.short	0x0380
        /*0056*/ 	.short	0x0010


	//----- nvinfo : EIATTR_SW_WAR
	.align		4
.L_17:
        /*0058*/ 	.byte	0x04, 0x36
        /*005a*/ 	.short	(.L_19 - .L_18)
.L_18:
        /*005c*/ 	.word	0x00000008
.L_19:


//--------------------- .nv.callgraph             --------------------------
	.section	.nv.callgraph,"",@"SHT_CUDA_CALLGRAPH"
	.align	4
	.sectionentsize	8
	.align		4
        /*0000*/ 	.word	0x00000000
	.align		4
        /*0004*/ 	.word	0xffffffff
	.align		4
        /*0008*/ 	.word	0x00000000
	.align		4
        /*000c*/ 	.word	0xfffffffe
	.align		4
        /*0010*/ 	.word	0x00000000
	.align		4
        /*0014*/ 	.word	0xfffffffd
	.align		4
        /*0018*/ 	.word	0x00000000
	.align		4
        /*001c*/ 	.word	0xfffffffc


//--------------------- .text._Z9reductionPiS_    --------------------------
	.section	.text._Z9reductionPiS_,"ax",@progbits
	.align	128
        .global         _Z9reductionPiS_
        .type           _Z9reductionPiS_,@function
        .size           _Z9reductionPiS_,(.L_x_11 - _Z9reductionPiS_)
        .other          _Z9reductionPiS_,@"STO_CUDA_ENTRY STV_DEFAULT"
_Z9reductionPiS_:
.text._Z9reductionPiS_:
[----:B------:R-:W-:Y:S01]  /*0000*/  LDC R1, c[0x0][0x37c] ;  /* 0x0000df00ff017b82 */ /* 0x000fe20000000800 */
[----:B------:R-:W0:Y:S07]  /*0010*/  S2R R6, SR_TID.X ;  /* 0x0000000000067919 */ /* 0x000e2e0000002100 */
[----:B------:R-:W0:Y:S01]  /*0020*/  S2UR UR6, SR_CTAID.X ;  /* 0x00000000000679c3 */ /* 0x000e220000002500 */
[----:B------:R-:W1:Y:S01]  /*0030*/  LDCU.64 UR4, c[0x0][0x358] ;  /* 0x00006b00ff0477ac */ /* 0x000e620008000a00 */
[----:B------:R-:W-:Y:S01]  /*0040*/  BSSY.RECONVERGENT B0, `(.L_x_0) ;  /* 0x0000073000007945 */ /* 0x000fe20003800200 */
[----:B------:R-:W-:-:S05]  /*0050*/  HFMA2 R0, -RZ, RZ, 0, 0 ;  /* 0x00000000ff007431 */ /* 0x000fca00000001ff */
[----:B------:R-:W0:Y:S02]  /*0060*/  LDC R3, c[0x0][0x360] ;  /* 0x0000d800ff037b82 */ /* 0x000e240000000800 */
[----:B0-----:R-:W-:-:S05]  /*0070*/  IMAD R6, R3, UR6, R6 ;  /* 0x0000000603067c24 */ /* 0x001fca000f8e0206 */
[----:B------:R-:W-:-:S13]  /*0080*/  ISETP.GT.AND P0, PT, R6, 0x3fffff, PT ;  /* 0x003fffff0600780c */ /* 0x000fda0003f04270 */
[----:B-1----:R-:W-:Y:S05]  /*0090*/  @P0 BRA `(.L_x_1) ;  /* 0x0000000400b40947 */ /* 0x002fea0003800000 */
[----:B------:R-:W-:Y:S01]  /*00a0*/  VIMNMX R3, PT, PT, R6, 0x3fc000, !PT ;  /* 0x003fc00006037848 */ /* 0x000fe20007fe0100 */
[----:B------:R-:W-:Y:S01]  /*00b0*/  BSSY.RECONVERGENT B1, `(.L_x_2) ;  /* 0x0000035000017945 */ /* 0x000fe20003800200 */
[----:B------:R-:W-:Y:S02]  /*00c0*/  MOV R0, RZ ;  /* 0x000000ff00007202 */ /* 0x000fe40000000f00 */
[----:B------:R-:W-:Y:S02]  /*00d0*/  IADD3 R3, PT, PT, R3, 0x3fff, -R6 ;  /* 0x00003fff03037810 */ /* 0x000fe40007ffe806 */
[----:B------:R-:W-:Y:S02]  /*00e0*/  MOV R7, R6 ;  /* 0x0000000600077202 */ /* 0x000fe40000000f00 */
[C---:B------:R-:W-:Y:S02]  /*00f0*/  ISETP.GE.U32.AND P1, PT, R3.reuse, 0x3c000, PT ;  /* 0x0003c0000300780c */ /* 0x040fe40003f26070 */
[----:B------:R-:W-:-:S04]  /*0100*/  LEA.HI R8, R3, 0x1, RZ, 0x12 ;  /* 0x0000000103087811 */ /* 0x000fc800078f90ff */
[----:B------:R-:W-:-:S04]  /*0110*/  LOP3.LUT R22, R8, 0xf, RZ, 0xc0, !PT ;  /* 0x0000000f08167812 */ /* 0x000fc800078ec0ff */
[----:B------:R-:W-:-:S03]  /*0120*/  ISETP.NE.AND P0, PT, R22, RZ, PT ;  /* 0x000000ff1600720c */ /* 0x000fc60003f05270 */
[----:B------:R-:W-:Y:S10]  /*0130*/  @!P1 BRA `(.L_x_3) ;  /* 0x0000000000b09947 */ /* 0x000ff40003800000 */
[----:B------:R-:W0:Y:S01]  /*0140*/  LDC.64 R2, c[0x0][0x380] ;  /* 0x0000e000ff027b82 */ /* 0x000e220000000a00 */
[----:B------:R-:W-:Y:S02]  /*0150*/  LOP3.LUT R9, R8, 0x7fff0, RZ, 0xc0, !PT ;  /* 0x0007fff008097812 */ /* 0x000fe400078ec0ff */
[----:B------:R-:W-:Y:S02]  /*0160*/  MOV R0, RZ ;  /* 0x000000ff00007202 */ /* 0x000fe40000000f00 */
[----:B------:R-:W-:Y:S02]  /*0170*/  MOV R7, R6 ;  /* 0x0000000600077202 */ /* 0x000fe40000000f00 */
[----:B------:R-:W-:Y:S02]  /*0180*/  IADD3 R9, PT, PT, -R9, RZ, RZ ;  /* 0x000000ff09097210 */ /* 0x000fe40007ffe1ff */
[----:B0-----:R-:W-:-:S04]  /*0190*/  IADD3 R2, P1, PT, R2, 0x80000, RZ ;  /* 0x0008000002027810 */ /* 0x001fc80007f3e0ff */
[----:B------:R-:W-:-:S09]  /*01a0*/  IADD3.X R3, PT, PT, RZ, R3, RZ, P1, !PT ;  /* 0x00000003ff037210 */ /* 0x000fd20000ffe4ff */
.L_x_4:
[----:B------:R-:W-:-:S05]  /*01b0*/  IMAD.WIDE R4, R7, 0x4, R2 ;  /* 0x0000000407047825 */ /* 0x000fca00078e0202 */
[----:B------:R-:W2:Y:S04]  /*01c0*/  LDG.E R23, desc[UR4][R4.64+-0x80000] ;  /* 0xf800000404177981 */ /* 0x000ea8000c1e1900 */
[----:B------:R-:W3:Y:S04]  /*01d0*/  LDG.E R25, desc[UR4][R4.64+-0x70000] ;  /* 0xf900000404197981 */ /* 0x000ee8000c1e1900 */
[----:B------:R-:W4:Y:S04]  /*01e0*/  LDG.E R27, desc[UR4][R4.64+-0x60000] ;  /* 0xfa000004041b7981 */ /* 0x000f28000c1e1900 */
[----:B------:R-:W5:Y:S04]  /*01f0*/  LDG.E R29, desc[UR4][R4.64+-0x50000] ;  /* 0xfb000004041d7981 */ /* 0x000f68000c1e1900 */
        /* <DEDUP_REMOVED lines=11> */
[----:B------:R-:W5:Y:S01]  /*02b0*/  LDG.E R21, desc[UR4][R4.64+0x70000] ;  /* 0x0700000404157981 */ /* 0x000f62000c1e1900 */
[----:B------:R-:W-:-:S02]  /*02c0*/  IADD3 R9, PT, PT, R9, 0x10, RZ ;  /* 0x0000001009097810 */ /* 0x000fc40007ffe0ff */
[----:B------:R-:W-:Y:S02]  /*02d0*/  IADD3 R7, PT, PT, R7, 0x40000, RZ ;  /* 0x0004000007077810 */ /* 0x000fe40007ffe0ff */
[----:B------:R-:W-:Y:S01]  /*02e0*/  ISETP.NE.AND P1, PT, R9, RZ, PT ;  /* 0x000000ff0900720c */ /* 0x000fe20003f25270 */
[----:B--2---:R-:W-:-:S04]  /*02f0*/  IMAD R0, R23, R23, R0 ;  /* 0x0000001717007224 */ /* 0x004fc800078e0200 */
[----:B---3--:R-:W-:-:S04]  /*0300*/  IMAD R0, R25, R25, R0 ;  /* 0x0000001919007224 */ /* 0x008fc800078e0200 */
[----:B----4-:R-:W-:-:S04]  /*0310*/  IMAD R0, R27, R27, R0 ;  /* 0x0000001b1b007224 */ /* 0x010fc800078e0200 */
[----:B-----5:R-:W-:-:S04]  /*0320*/  IMAD R29, R29, R29, R0 ;  /* 0x0000001d1d1d7224 */ /* 0x020fc800078e0200 */
[----:B------:R-:W-:-:S04]  /*0330*/  IMAD R20, R20, R20, R29 ;  /* 0x0000001414147224 */ /* 0x000fc800078e021d */
        /* <DEDUP_REMOVED lines=10> */
[----:B------:R-:W-:Y:S01]  /*03e0*/  IMAD R0, R21, R21, R0 ;  /* 0x0000001515007224 */ /* 0x000fe200078e0200 */
[----:B------:R-:W-:Y:S06]  /*03f0*/  @P1 BRA `(.L_x_4) ;  /* 0xfffffffc006c1947 */ /* 0x000fec000383ffff */
.L_x_3:
[----:B------:R-:W-:Y:S05]  /*0400*/  BSYNC.RECONVERGENT B1 ;  /* 0x0000000000017941 */ /* 0x000fea0003800200 */
.L_x_2:
[----:B------:R-:W-:Y:S05]  /*0410*/  @!P0 BRA `(.L_x_1) ;  /* 0x0000000000d48947 */ /* 0x000fea0003800000 */
[----:B------:R-:W-:Y:S01]  /*0420*/  ISETP.GE.U32.AND P0, PT, R22, 0x8, PT ;  /* 0x000000081600780c */ /* 0x000fe20003f06070 */
[----:B------:R-:W-:Y:S01]  /*0430*/  BSSY.RECONVERGENT B1, `(.L_x_5) ;  /* 0x0000017000017945 */ /* 0x000fe20003800200 */
[----:B------:R-:W-:-:S04]  /*0440*/  LOP3.LUT R4, R8, 0x7, RZ, 0xc0, !PT ;  /* 0x0000000708047812 */ /* 0x000fc800078ec0ff */
[----:B------:R-:W-:-:S07]  /*0450*/  ISETP.NE.AND P1, PT, R4, RZ, PT ;  /* 0x000000ff0400720c */ /* 0x000fce0003f25270 */
[----:B------:R-:W-:Y:S06]  /*0460*/  @!P0 BRA `(.L_x_6) ;  /* 0x00000000004c8947 */ /* 0x000fec0003800000 */
[----:B------:R-:W0:Y:S02]  /*0470*/  LDC.64 R2, c[0x0][0x380] ;  /* 0x0000e000ff027b82 */ /* 0x000e240000000a00 */
[----:B0-----:R-:W-:-:S05]  /*0480*/  IMAD.WIDE R2, R7, 0x4, R2 ;  /* 0x0000000407027825 */ /* 0x001fca00078e0202 */
[----:B------:R-:W2:Y:S04]  /*0490*/  LDG.E R5, desc[UR4][R2.64] ;  /* 0x0000000402057981 */ /* 0x000ea8000c1e1900 */
[----:B------:R-:W3:Y:S04]  /*04a0*/  LDG.E R9, desc[UR4][R2.64+0x10000] ;  /* 0x0100000402097981 */ /* 0x000ee8000c1e1900 */
[----:B------:R-:W4:Y:S04]  /*04b0*/  LDG.E R11, desc[UR4][R2.64+0x20000] ;  /* 0x02000004020b7981 */ /* 0x000f28000c1e1900 */
[----:B------:R-:W5:Y:S04]  /*04c0*/  LDG.E R13, desc[UR4][R2.64+0x30000] ;  /* 0x03000004020d7981 */ /* 0x000f68000c1e1900 */
[----:B------:R-:W5:Y:S04]  /*04d0*/  LDG.E R15, desc[UR4][R2.64+0x40000] ;  /* 0x04000004020f7981 */ /* 0x000f68000c1e1900 */
[----:B------:R-:W5:Y:S04]  /*04e0*/  LDG.E R17, desc[UR4][R2.64+0x50000] ;  /* 0x0500000402117981 */ /* 0x000f68000c1e1900 */
[----:B------:R-:W5:Y:S04]  /*04f0*/  LDG.E R19, desc[UR4][R2.64+0x60000] ;  /* 0x0600000402137981 */ /* 0x000f68000c1e1900 */
[----:B------:R-:W5:Y:S01]  /*0500*/  LDG.E R21, desc[UR4][R2.64+0x70000] ;  /* 0x0700000402157981 */ /* 0x000f62000c1e1900 */
[----:B------:R-:W-:Y:S01]  /*0510*/  IADD3 R7, PT, PT, R7, 0x20000, RZ ;  /* 0x0002000007077810 */ /* 0x000fe20007ffe0ff */
[----:B--2---:R-:W-:-:S04]  /*0520*/  IMAD R0, R5, R5, R0 ;  /* 0x0000000505007224 */ /* 0x004fc800078e0200 */
[----:B---3--:R-:W-:-:S04]  /*0530*/  IMAD R0, R9, R9, R0 ;  /* 0x0000000909007224 */ /* 0x008fc800078e0200 */
[----:B----4-:R-:W-:-:S04]  /*0540*/  IMAD R0, R11, R11, R0 ;  /* 0x0000000b0b007224 */ /* 0x010fc800078e0200 */
[----:B-----5:R-:W-:-:S04]  /*0550*/  IMAD R0, R13, R13, R0 ;  /* 0x0000000d0d007224 */ /* 0x020fc800078e0200 */
[----:B------:R-:W-:-:S04]  /*0560*/  IMAD R0, R15, R15, R0 ;  /* 0x0000000f0f007224 */ /* 0x000fc800078e0200 */
[----:B------:R-:W-:-:S04]  /*0570*/  IMAD R0, R17, R17, R0 ;  /* 0x0000001111007224 */ /* 0x000fc800078e0200 */
[----:B------:R-:W-:-:S04]  /*0580*/  IMAD R0, R19, R19, R0 ;  /* 0x0000001313007224 */ /* 0x000fc800078e0200 */
[----:B------:R-:W-:-:S07]  /*0590*/  IMAD R0, R21, R21, R0 ;  /* 0x0000001515007224 */ /* 0x000fce00078e0200 */
.L_x_6:
[----:B------:R-:W-:Y:S05]  /*05a0*/  BSYNC.RECONVERGENT B1 ;  /* 0x0000000000017941 */ /* 0x000fea0003800200 */
.L_x_5:
        /* <DEDUP_REMOVED lines=11> */
[----:B------:R-:W5:Y:S01]  /*0660*/  LDG.E R13, desc[UR4][R2.64+0x30000] ;  /* 0x03000004020d7981 */ /* 0x000f62000c1e1900 */
[----:B------:R-:W-:Y:S01]  /*0670*/  IADD3 R7, PT, PT, R7, 0x10000, RZ ;  /* 0x0001000007077810 */ /* 0x000fe20007ffe0ff */
[----:B--2---:R-:W-:-:S04]  /*0680*/  IMAD R0, R5, R5, R0 ;  /* 0x0000000505007224 */ /* 0x004fc800078e0200 */
[----:B---3--:R-:W-:-:S04]  /*0690*/  IMAD R0, R9, R9, R0 ;  /* 0x0000000909007224 */ /* 0x008fc800078e0200 */
[----:B----4-:R-:W-:-:S04]  /*06a0*/  IMAD R0, R11, R11, R0 ;  /* 0x0000000b0b007224 */ /* 0x010fc800078e0200 */
[----:B-----5:R-:W-:-:S07]  /*06b0*/  IMAD R0, R13, R13, R0 ;  /* 0x0000000d0d007224 */ /* 0x020fce00078e0200 */
.L_x_8:
[----:B------:R-:W-:Y:S05]  /*06c0*/  BSYNC.RECONVERGENT B1 ;  /* 0x0000000000017941 */ /* 0x000fea0003800200 */
.L_x_7:
[----:B------:R-:W-:Y:S05]  /*06d0*/  @!P1 BRA `(.L_x_1) ;  /* 0x0000000000249947 */ /* 0x000fea0003800000 */
[----:B------:R-:W0:Y:S01]  /*06e0*/  LDC.64 R4, c[0x0][0x380] ;  /* 0x0000e000ff047b82 */ /* 0x000e220000000a00 */
[----:B------:R-:W-:-:S07]  /*06f0*/  IADD3 R8, PT, PT, -R8, RZ, RZ ;  /* 0x000000ff08087210 */ /* 0x000fce0007ffe1ff */
.L_x_9:
[----:B0-----:R-:W-:-:S06]  /*0700*/  IMAD.WIDE R2, R7, 0x4, R4 ;  /* 0x0000000407027825 */ /* 0x001fcc00078e0204 */
[----:B------:R-:W2:Y:S01]  /*0710*/  LDG.E R3, desc[UR4][R2.64] ;  /* 0x0000000402037981 */ /* 0x000ea2000c1e1900 */
[----:B------:R-:W-:Y:S02]  /*0720*/  IADD3 R8, PT, PT, R8, 0x1, RZ ;  /* 0x0000000108087810 */ /* 0x000fe40007ffe0ff */
[----:B------:R-:W-:Y:S02]  /*0730*/  IADD3 R7, PT, PT, R7, 0x4000, RZ ;  /* 0x0000400007077810 */ /* 0x000fe40007ffe0ff */
[----:B------:R-:W-:Y:S01]  /*0740*/  ISETP.NE.AND P0, PT, R8, RZ, PT ;  /* 0x000000ff0800720c */ /* 0x000fe20003f05270 */
[----:B--2---:R-:W-:-:S12]  /*0750*/  IMAD R0, R3, R3, R0 ;  /* 0x0000000303007224 */ /* 0x004fd800078e0200 */
[----:B------:R-:W-:Y:S05]  /*0760*/  @P0 BRA `(.L_x_9) ;  /* 0xfffffffc00e40947 */ /* 0x000fea000383ffff */
.L_x_1:
[----:B------:R-:W-:Y:S05]  /*0770*/  BSYNC.RECONVERGENT B0 ;  /* 0x0000000000007941 */ /* 0x000fea0003800200 */
.L_x_0:
[----:B------:R-:W0:Y:S02]  /*0780*/  LDC.64 R2, c[0x0][0x388] ;  /* 0x0000e200ff027b82 */ /* 0x000e240000000a00 */
[----:B0-----:R-:W-:-:S05]  /*0790*/  IMAD.WIDE R6, R6, 0x4, R2 ;  /* 0x0000000406067825 */ /* 0x001fca00078e0202 */
[----:B------:R-:W-:Y:S01]  /*07a0*/  STG.E desc[UR4][R6.64], R0 ;  /* 0x0000000006007986 */ /* 0x000fe2000c101904 */
[----:B------:R-:W-:Y:S05]  /*07b0*/  EXIT ;  /* 0x000000000000794d */ /* 0x000fea0003800000 */
.L_x_10:
[----:B------:R-:W-:-:S00]  /*07c0*/  BRA `(.L_x_10) ;  /* 0xfffffffc00fc7947 */ /* 0x000fc0000383ffff */
[----:B------:R-:W-:-:S00]  /*07d0*/  NOP ;  /* 0x0000000000007918 */ /* 0x000fc00000000000 */
        /* <DEDUP_REMOVED lines=10> */
.L_x_11:


//--------------------- .nv.shared.reserved.0     --------------------------
	.section	.nv.shared.reserved.0,"aw",@nobits
	.weak		__nv_reservedSMEM_offset_0_alias
	.size		__nv_reservedSMEM_offset_0_alias, 0, 64
	.other		__nv_reservedSMEM_offset_0_alias,@"STO_CUDA_RESERVED_SHARED STV_DEFAULT"
__nv_reservedSMEM_offset_0_alias:
	.zero		0
	.zero		64


//--------------------- .nv.constant0._Z9reductionPiS_ --------------------------
	.section	.nv.constant0._Z9reductionPiS_,"a",@progbits
	.sectionflags	@""
	.align	4
.nv.constant0._Z9reductionPiS_:
	.zero		912


//--------------------- SYMBOLS --------------------------

	.type		.nv.reservedSmem.offset0,@object
	.size		.nv.reservedSmem.offset0,0x4
